//
// Generated by NVIDIA NVVM Compiler
//
// Compiler Build ID: CL-36424714
// Cuda compilation tools, release 13.0, V13.0.88
// Based on NVVM 20.0.0
//

.version 9.0
.target sm_100
.address_size 64

	// .globl	_Z8rgb_grayiiPKhPh

.visible .entry _Z8rgb_grayiiPKhPh(
	.param .u32 _Z8rgb_grayiiPKhPh_param_0,
	.param .u32 _Z8rgb_grayiiPKhPh_param_1,
	.param .u64 .ptr .align 1 _Z8rgb_grayiiPKhPh_param_2,
	.param .u64 .ptr .align 1 _Z8rgb_grayiiPKhPh_param_3
)
{
	.reg .pred 	%p<2>;
	.reg .b16 	%rs<4>;
	.reg .b32 	%r<14>;
	.reg .b32 	%f<8>;
	.reg .b64 	%rd<11>;

	ld.param.u32 	%r3, [_Z8rgb_grayiiPKhPh_param_0];
	ld.param.u32 	%r4, [_Z8rgb_grayiiPKhPh_param_1];
	ld.param.u64 	%rd1, [_Z8rgb_grayiiPKhPh_param_2];
	ld.param.u64 	%rd2, [_Z8rgb_grayiiPKhPh_param_3];
	mov.u32 	%r5, %ntid.y;
	mov.u32 	%r6, %ctaid.y;
	mov.u32 	%r7, %tid.y;
	mad.lo.s32 	%r8, %r5, %r6, %r7;
	mov.u32 	%r9, %ntid.x;
	mov.u32 	%r10, %ctaid.x;
	mov.u32 	%r11, %tid.x;
	mad.lo.s32 	%r12, %r9, %r10, %r11;
	mad.lo.s32 	%r1, %r8, %r3, %r12;
	mul.lo.s32 	%r2, %r4, %r3;
	setp.gt.s32 	%p1, %r1, %r2;
	@%p1 bra 	$L__BB0_2;
	cvta.to.global.u64 	%rd3, %rd1;
	cvta.to.global.u64 	%rd4, %rd2;
	cvt.s64.s32 	%rd5, %r1;
	add.s64 	%rd6, %rd3, %rd5;
	ld.global.u8 	%rs1, [%rd6];
	cvt.rn.f32.u16 	%f1, %rs1;
	cvt.s64.s32 	%rd7, %r2;
	add.s64 	%rd8, %rd6, %rd7;
	ld.global.u8 	%rs2, [%rd8];
	cvt.rn.f32.u16 	%f2, %rs2;
	add.s64 	%rd9, %rd8, %rd7;
	ld.global.u8 	%rs3, [%rd9];
	cvt.rn.f32.u16 	%f3, %rs3;
	mul.f32 	%f4, %f2, 0f3F170A3D;
	fma.rn.f32 	%f5, %f1, 0f3E99999A, %f4;
	fma.rn.f32 	%f6, %f3, 0f3DE147AE, %f5;
	fma.rn.f32 	%f7, %f6, 0f3F19999A, 0f3F000000;
	cvt.rzi.u32.f32 	%r13, %f7;
	add.s64 	%rd10, %rd4, %rd5;
	st.global.u8 	[%rd10], %r13;
$L__BB0_2:
	ret;

}


// ===== COMPILED SASS (sm_100) =====

	.target	sm_100

	.elftype	@"ET_EXEC"


//--------------------- .note.nv.tkinfo           --------------------------
	.section	.note.nv.tkinfo,"",@"SHT_NOTE"
	.sectionflags	@"SHF_NOTE_NV_TKINFO"
	.tkinfo
        /*0018*/ 	.word	0x00000002
        /*0030*/ 	.string	""
        /*0030*/ 	.string	"ptxas"
        /*0030*/ 	.string	"Cuda compilation tools, release 13.0, V13.0.88"
        /*0030*/ 	.string	"Build cuda_13.0.r13.0/compiler.36424714_0"
        /*0030*/ 	.string	"-arch sm_100 -m 64 "



//--------------------- .note.nv.cuinfo           --------------------------
	.section	.note.nv.cuinfo,"",@"SHT_NOTE"
	.sectionflags	@"SHF_NOTE_NV_CUINFO"
        /*0018*/ 	.short	0x0002
        /*001a*/ 	.short	0x0064
        /*001c*/ 	.short	0x0082
	.zero		2


//--------------------- .nv.info                  --------------------------
	.section	.nv.info,"",@"SHT_CUDA_INFO"
	.align	4


	//----- nvinfo : EIATTR_REGCOUNT
	.align		4
        /*0000*/ 	.byte	0x04, 0x2f
        /*0002*/ 	.short	(.L_1 - .L_0)
	.align		4
.L_0:
        /*0004*/ 	.word	index@(_Z8rgb_grayiiPKhPh)
        /*0008*/ 	.word	0x0000000e


	//----- nvinfo : EIATTR_FRAME_SIZE
	.align		4
.L_1:
        /*000c*/ 	.byte	0x04, 0x11
        /*000e*/ 	.short	(.L_3 - .L_2)
	.align		4
.L_2:
        /*0010*/ 	.word	index@(_Z8rgb_grayiiPKhPh)
        /*0014*/ 	.word	0x00000000


	//----- nvinfo : EIATTR_MIN_STACK_SIZE
	.align		4
.L_3:
        /*0018*/ 	.byte	0x04, 0x12
        /*001a*/ 	.short	(.L_5 - .L_4)
	.align		4
.L_4:
        /*001c*/ 	.word	index@(_Z8rgb_grayiiPKhPh)
        /*0020*/ 	.word	0x00000000
.L_5:


//--------------------- .nv.compat                --------------------------
	.section	.nv.compat,"",@"SHT_CUDA_COMPAT_INFO"
	.align	4
        /*0000*/ 	.byte	0x02, 0x09, 0x00, 0x00, 0x02, 0x02, 0x01, 0x00, 0x02, 0x05, 0x05, 0x00, 0x03, 0x07, 0x01, 0x01
        /*0010*/ 	.byte	0x02, 0x03, 0x00, 0x00, 0x02, 0x06, 0x01, 0x00, 0x04, 0x0b, 0x08, 0x00, 0x09, 0x00, 0x00, 0x00
        /*0020*/ 	.byte	0x00, 0x00, 0x00, 0x00


//--------------------- .nv.info._Z8rgb_grayiiPKhPh --------------------------
	.section	.nv.info._Z8rgb_grayiiPKhPh,"",@"SHT_CUDA_INFO"
	.sectionflags	@""
	.align	4


	//----- nvinfo : EIATTR_CUDA_API_VERSION
	.align		4
        /*0000*/ 	.byte	0x04, 0x37
        /*0002*/ 	.short	(.L_7 - .L_6)
.L_6:
        /*0004*/ 	.word	0x00000082


	//----- nvinfo : EIATTR_KPARAM_INFO
	.align		4
.L_7:
        /*0008*/ 	.byte	0x04, 0x17
        /*000a*/ 	.short	(.L_9 - .L_8)
.L_8:
        /*000c*/ 	.word	0x00000000
        /*0010*/ 	.short	0x0003
        /*0012*/ 	.short	0x0010
        /*0014*/ 	.byte	0x00, 0xf5, 0x21, 0x00


	//----- nvinfo : EIATTR_KPARAM_INFO
	.align		4
.L_9:
        /*0018*/ 	.byte	0x04, 0x17
        /*001a*/ 	.short	(.L_11 - .L_10)
.L_10:
        /*001c*/ 	.word	0x00000000
        /*0020*/ 	.short	0x0002
        /*0022*/ 	.short	0x0008
        /*0024*/ 	.byte	0x00, 0xf5, 0x21, 0x00


	//----- nvinfo : EIATTR_KPARAM_INFO
	.align		4
.L_11:
        /*0028*/ 	.byte	0x04, 0x17
        /*002a*/ 	.short	(.L_13 - .L_12)
.L_12:
        /*002c*/ 	.word	0x00000000
        /*0030*/ 	.short	0x0001
        /*0032*/ 	.short	0x0004
        /*0034*/ 	.byte	0x00, 0xf0, 0x11, 0x00


	//----- nvinfo : EIATTR_KPARAM_INFO
	.align		4
.L_13:
        /*0038*/ 	.byte	0x04, 0x17
        /*003a*/ 	.short	(.L_15 - .L_14)
.L_14:
        /*003c*/ 	.word	0x00000000
        /*0040*/ 	.short	0x0000
        /*0042*/ 	.short	0x0000
        /*0044*/ 	.byte	0x00, 0xf0, 0x11, 0x00


	//----- nvinfo : EIATTR_SPARSE_MMA_MASK
	.align		4
.L_15:
        /*0048*/ 	.byte	0x03, 0x50
        /*004a*/ 	.short	0x0000


	//----- nvinfo : EIATTR_MAXREG_COUNT
	.align		4
        /*004c*/ 	.byte	0x03, 0x1b
        /*004e*/ 	.short	0x00ff


	//----- nvinfo : EIATTR_MERCURY_ISA_VERSION
	.align		4
        /*0050*/ 	.byte	0x03, 0x5f
        /*0052*/ 	.short	0x0101


	//----- nvinfo : EIATTR_VRC_CTA_INIT_COUNT
	.align		4
        /*0054*/ 	.byte	0x02, 0x4a
	.zero		1
	.zero		1


	//----- nvinfo : EIATTR_EXIT_INSTR_OFFSETS
	.align		4
        /*0058*/ 	.byte	0x04, 0x1c
        /*005a*/ 	.short	(.L_17 - .L_16)


	//   ....[0]....
.L_16:
        /*005c*/ 	.word	0x000000d0


	//   ....[1]....
        /*0060*/ 	.word	0x00000280


	//----- nvinfo : EIATTR_CBANK_PARAM_SIZE
	.align		4
.L_17:
        /*0064*/ 	.byte	0x03, 0x19
        /*0066*/ 	.short	0x0018


	//----- nvinfo : EIATTR_PARAM_CBANK
	.align		4
        /*0068*/ 	.byte	0x04, 0x0a
        /*006a*/ 	.short	(.L_19 - .L_18)
	.align		4
.L_18:
        /*006c*/ 	.word	index@(.nv.constant0._Z8rgb_grayiiPKhPh)
        /*0070*/ 	.short	0x0380
        /*0072*/ 	.short	0x0018


	//----- nvinfo : EIATTR_SW_WAR
	.align		4
.L_19:
        /*0074*/ 	.byte	0x04, 0x36
        /*0076*/ 	.short	(.L_21 - .L_20)
.L_20:
        /*0078*/ 	.word	0x00000008
.L_21:


//--------------------- .nv.callgraph             --------------------------
	.section	.nv.callgraph,"",@"SHT_CUDA_CALLGRAPH"
	.align	4
	.sectionentsize	8
	.align		4
        /*0000*/ 	.word	0x00000000
	.align		4
        /*0004*/ 	.word	0xffffffff
	.align		4
        /*0008*/ 	.word	0x00000000
	.align		4
        /*000c*/ 	.word	0xfffffffe
	.align		4
        /*0010*/ 	.word	0x00000000
	.align		4
        /*0014*/ 	.word	0xfffffffd
	.align		4
        /*0018*/ 	.word	0x00000000
	.align		4
        /*001c*/ 	.word	0xfffffffc


//--------------------- .text._Z8rgb_grayiiPKhPh  --------------------------
	.section	.text._Z8rgb_grayiiPKhPh,"ax",@progbits
	.align	128
        .global         _Z8rgb_grayiiPKhPh
        .type           _Z8rgb_grayiiPKhPh,@function
        .size           _Z8rgb_grayiiPKhPh,(.L_x_1 - _Z8rgb_grayiiPKhPh)
        .other          _Z8rgb_grayiiPKhPh,@"STO_CUDA_ENTRY STV_DEFAULT"
_Z8rgb_grayiiPKhPh:
.text._Z8rgb_grayiiPKhPh:
[----:B------:R-:W-:Y:S01]  /*0000*/  LDC R1, c[0x0][0x37c] ;  /* 0x0000df00ff017b82 */ /* 0x000fe20000000800 */
[----:B------:R-:W0:Y:S01]  /*0010*/  S2R R0, SR_CTAID.Y ;  /* 0x0000000000007919 */ /* 0x000e220000002600 */
[----:B------:R-:W0:Y:S01]  /*0020*/  LDCU UR4, c[0x0][0x364] ;  /* 0x00006c80ff0477ac */ /* 0x000e220008000800 */
[----:B------:R-:W0:Y:S01]  /*0030*/  S2R R3, SR_TID.Y ;  /* 0x0000000000037919 */ /* 0x000e220000002200 */
[----:B------:R-:W1:Y:S01]  /*0040*/  LDCU UR5, c[0x0][0x360] ;  /* 0x00006c00ff0577ac */ /* 0x000e620008000800 */
[----:B------:R-:W1:Y:S01]  /*0050*/  S2R R2, SR_CTAID.X ;  /* 0x0000000000027919 */ /* 0x000e620000002500 */
[----:B------:R-:W2:Y:S01]  /*0060*/  LDCU.64 UR6, c[0x0][0x380] ;  /* 0x00007000ff0677ac */ /* 0x000ea20008000a00 */
[----:B------:R-:W1:Y:S01]  /*0070*/  S2R R5, SR_TID.X ;  /* 0x0000000000057919 */ /* 0x000e620000002100 */
[----:B0-----:R-:W-:Y:S01]  /*0080*/  IMAD R0, R0, UR4, R3 ;  /* 0x0000000400007c24 */ /* 0x001fe2000f8e0203 */
[----:B--2---:R-:W-:Y:S01]  /*0090*/  UIMAD UR4, UR6, UR7, URZ ;  /* 0x00000007060472a4 */ /* 0x004fe2000f8e02ff */
[----:B-1----:R-:W-:-:S04]  /*00a0*/  IMAD R3, R2, UR5, R5 ;  /* 0x0000000502037c24 */ /* 0x002fc8000f8e0205 */
[----:B------:R-:W-:-:S05]  /*00b0*/  IMAD R0, R0, UR6, R3 ;  /* 0x0000000600007c24 */ /* 0x000fca000f8e0203 */
[----:B------:R-:W-:-:S13]  /*00c0*/  ISETP.GT.AND P0, PT, R0, UR4, PT ;  /* 0x0000000400007c0c */ /* 0x000fda000bf04270 */
[----:B------:R-:W-:Y:S05]  /*00d0*/  @P0 EXIT ;  /* 0x000000000000094d */ /* 0x000fea0003800000 */
[----:B------:R-:W0:Y:S01]  /*00e0*/  LDCU.64 UR8, c[0x0][0x388] ;  /* 0x00007100ff0877ac */ /* 0x000e220008000a00 */
[----:B------:R-:W-:Y:S01]  /*00f0*/  SHF.R.S32.HI R10, RZ, 0x1f, R0 ;  /* 0x0000001fff0a7819 */ /* 0x000fe20000011400 */
[----:B------:R-:W1:Y:S01]  /*0100*/  LDCU.64 UR6, c[0x0][0x358] ;  /* 0x00006b00ff0677ac */ /* 0x000e620008000a00 */
[----:B------:R-:W-:Y:S01]  /*0110*/  USHF.R.S32.HI UR5, URZ, 0x1f, UR4 ;  /* 0x0000001fff057899 */ /* 0x000fe20008011404 */
[----:B0-----:R-:W-:-:S04]  /*0120*/  IADD3 R2, P0, PT, R0, UR8, RZ ;  /* 0x0000000800027c10 */ /* 0x001fc8000ff1e0ff */
[----:B------:R-:W-:Y:S01]  /*0130*/  IADD3.X R3, PT, PT, R10, UR9, RZ, P0, !PT ;  /* 0x000000090a037c10 */ /* 0x000fe200087fe4ff */
[----:B------:R-:W0:Y:S01]  /*0140*/  LDCU.64 UR8, c[0x0][0x390] ;  /* 0x00007200ff0877ac */ /* 0x000e220008000a00 */
[----:B------:R-:W-:-:S03]  /*0150*/  IADD3 R4, P0, PT, R2, UR4, RZ ;  /* 0x0000000402047c10 */ /* 0x000fc6000ff1e0ff */
[----:B-1----:R-:W2:Y:S01]  /*0160*/  LDG.E.U8 R2, desc[UR6][R2.64] ;  /* 0x0000000602027981 */ /* 0x002ea2000c1e1100 */
[----:B------:R-:W-:Y:S02]  /*0170*/  IADD3.X R5, PT, PT, R3, UR5, RZ, P0, !PT ;  /* 0x0000000503057c10 */ /* 0x000fe400087fe4ff */
[----:B------:R-:W-:-:S03]  /*0180*/  IADD3 R6, P0, PT, R4, UR4, RZ ;  /* 0x0000000404067c10 */ /* 0x000fc6000ff1e0ff */
[----:B------:R-:W3:Y:S01]  /*0190*/  LDG.E.U8 R4, desc[UR6][R4.64] ;  /* 0x0000000604047981 */ /* 0x000ee2000c1e1100 */
[----:B------:R-:W-:-:S05]  /*01a0*/  IADD3.X R7, PT, PT, R5, UR5, RZ, P0, !PT ;  /* 0x0000000505077c10 */ /* 0x000fca00087fe4ff */
[----:B------:R-:W4:Y:S01]  /*01b0*/  LDG.E.U8 R6, desc[UR6][R6.64] ;  /* 0x0000000606067981 */ /* 0x000f22000c1e1100 */
[----:B--2---:R-:W-:Y:S02]  /*01c0*/  I2FP.F32.U32 R8, R2 ;  /* 0x0000000200087245 */ /* 0x004fe40000201000 */
[----:B---3--:R-:W-:-:S05]  /*01d0*/  I2FP.F32.U32 R9, R4 ;  /* 0x0000000400097245 */ /* 0x008fca0000201000 */
[----:B------:R-:W-:Y:S01]  /*01e0*/  FMUL R11, R9, 0.58999997377395629883 ;  /* 0x3f170a3d090b7820 */ /* 0x000fe20000400000 */
[----:B----4-:R-:W-:-:S03]  /*01f0*/  I2FP.F32.U32 R9, R6 ;  /* 0x0000000600097245 */ /* 0x010fc60000201000 */
[----:B------:R-:W-:Y:S01]  /*0200*/  FFMA R8, R8, 0.30000001192092895508, R11 ;  /* 0x3e99999a08087823 */ /* 0x000fe2000000000b */
[----:B------:R-:W-:-:S03]  /*0210*/  IMAD.MOV.U32 R11, RZ, RZ, 0x3f19999a ;  /* 0x3f19999aff0b7424 */ /* 0x000fc600078e00ff */
[----:B------:R-:W-:-:S04]  /*0220*/  FFMA R8, R9, 0.10999999940395355225, R8 ;  /* 0x3de147ae09087823 */ /* 0x000fc80000000008 */
[----:B------:R-:W-:-:S04]  /*0230*/  FFMA R8, R8, R11, 0.5 ;  /* 0x3f00000008087423 */ /* 0x000fc8000000000b */
[----:B------:R-:W1:Y:S01]  /*0240*/  F2I.U32.TRUNC.NTZ R5, R8 ;  /* 0x0000000800057305 */ /* 0x000e62000020f000 */
[----:B0-----:R-:W-:-:S04]  /*0250*/  IADD3 R2, P0, PT, R0, UR8, RZ ;  /* 0x0000000800027c10 */ /* 0x001fc8000ff1e0ff */
[----:B------:R-:W-:-:S05]  /*0260*/  IADD3.X R3, PT, PT, R10, UR9, RZ, P0, !PT ;  /* 0x000000090a037c10 */ /* 0x000fca00087fe4ff */
[----:B-1----:R-:W-:Y:S01]  /*0270*/  STG.E.U8 desc[UR6][R2.64], R5 ;  /* 0x0000000502007986 */ /* 0x002fe2000c101106 */
[----:B------:R-:W-:Y:S05]  /*0280*/  EXIT ;  /* 0x000000000000794d */ /* 0x000fea0003800000 */
.L_x_0:
[----:B------:R-:W-:-:S00]  /*0290*/  BRA `(.L_x_0) ;  /* 0xfffffffc00fc7947 */ /* 0x000fc0000383ffff */
[----:B------:R-:W-:-:S00]  /*02a0*/  NOP ;  /* 0x0000000000007918 */ /* 0x000fc00000000000 */
        /* <DEDUP_REMOVED lines=13> */
.L_x_1:


//--------------------- .nv.shared.reserved.0     --------------------------
	.section	.nv.shared.reserved.0,"aw",@nobits
	.weak		__nv_reservedSMEM_offset_0_alias
	.size		__nv_reservedSMEM_offset_0_alias, 0, 64
	.other		__nv_reservedSMEM_offset_0_alias,@"STO_CUDA_RESERVED_SHARED STV_DEFAULT"
__nv_reservedSMEM_offset_0_alias:
	.zero		0
	.zero		64


//--------------------- .nv.constant0._Z8rgb_grayiiPKhPh --------------------------
	.section	.nv.constant0._Z8rgb_grayiiPKhPh,"a",@progbits
	.sectionflags	@""
	.align	4
.nv.constant0._Z8rgb_grayiiPKhPh:
	.zero		920


//--------------------- SYMBOLS --------------------------

	.type		.nv.reservedSmem.offset0,@object
	.size		.nv.reservedSmem.offset0,0x4
